







.version 7.0
.target sm_52
.address_size 64



.visible .entry _Z11mm3_kernel1PfS_S_(
.param .u64 _Z11mm3_kernel1PfS_S__param_0,
.param .u64 _Z11mm3_kernel1PfS_S__param_1,
.param .u64 _Z11mm3_kernel1PfS_S__param_2
)
{
.reg .pred %p<5>;
.reg .f32 %f<28>;
.reg .b32 %r<22>;
.reg .b64 %rd<16>;


ld.param.u64 %rd7, [_Z11mm3_kernel1PfS_S__param_0];
ld.param.u64 %rd8, [_Z11mm3_kernel1PfS_S__param_1];
ld.param.u64 %rd9, [_Z11mm3_kernel1PfS_S__param_2];
mov.u32 %r1, %ntid.x;
mov.u32 %r2, %ctaid.x;
mov.u32 %r3, %tid.x;
mad.lo.s32 %r20, %r1, %r2, %r3;
mov.u32 %r5, %ntid.y;
mov.u32 %r6, %ctaid.y;
mov.u32 %r7, %tid.y;
mad.lo.s32 %r8, %r5, %r6, %r7;
setp.lt.s32	%p1, %r8, 512;
setp.lt.s32	%p2, %r20, 512;
and.pred %p3, %p1, %p2;
@!%p3 bra BB0_3;
bra.uni BB0_1;

BB0_1:
cvta.to.global.u64 %rd1, %rd8;
cvta.to.global.u64 %rd10, %rd9;
shl.b32 %r15, %r8, 9;
add.s32 %r16, %r15, %r20;
mul.wide.s32 %rd11, %r16, 4;
add.s64 %rd2, %rd10, %rd11;
ld.global.f32 %f27, [%rd2];
mul.lo.s32 %r17, %r5, %r6;
shl.b32 %r18, %r17, 9;
mad.lo.s32 %r19, %r7, 512, %r18;
mul.wide.s32 %rd3, %r19, 4;
cvta.to.global.u64 %rd15, %rd7;
mov.u32 %r21, -512;

BB0_2:
add.s64 %rd12, %rd15, %rd3;
mul.wide.s32 %rd13, %r20, 4;
add.s64 %rd14, %rd1, %rd13;
ld.global.f32 %f4, [%rd14];
ld.global.f32 %f5, [%rd12];
fma.rn.f32 %f6, %f5, %f4, %f27;
st.global.f32 [%rd2], %f6;
ld.global.f32 %f7, [%rd14+2048];
ld.global.f32 %f8, [%rd12+4];
fma.rn.f32 %f9, %f8, %f7, %f6;
st.global.f32 [%rd2], %f9;
ld.global.f32 %f10, [%rd14+4096];
ld.global.f32 %f11, [%rd12+8];
fma.rn.f32 %f12, %f11, %f10, %f9;
st.global.f32 [%rd2], %f12;
ld.global.f32 %f13, [%rd14+6144];
ld.global.f32 %f14, [%rd12+12];
fma.rn.f32 %f15, %f14, %f13, %f12;
st.global.f32 [%rd2], %f15;
ld.global.f32 %f16, [%rd14+8192];
ld.global.f32 %f17, [%rd12+16];
fma.rn.f32 %f18, %f17, %f16, %f15;
st.global.f32 [%rd2], %f18;
ld.global.f32 %f19, [%rd14+10240];
ld.global.f32 %f20, [%rd12+20];
fma.rn.f32 %f21, %f20, %f19, %f18;
st.global.f32 [%rd2], %f21;
ld.global.f32 %f22, [%rd14+12288];
ld.global.f32 %f23, [%rd12+24];
fma.rn.f32 %f24, %f23, %f22, %f21;
st.global.f32 [%rd2], %f24;
ld.global.f32 %f25, [%rd14+14336];
ld.global.f32 %f26, [%rd12+28];
fma.rn.f32 %f27, %f26, %f25, %f24;
st.global.f32 [%rd2], %f27;
add.s32 %r20, %r20, 4096;
add.s64 %rd15, %rd15, 32;
add.s32 %r21, %r21, 8;
setp.ne.s32	%p4, %r21, 0;
@%p4 bra BB0_2;

BB0_3:
ret;
}


.visible .entry _Z11mm3_kernel2PfS_S_(
.param .u64 _Z11mm3_kernel2PfS_S__param_0,
.param .u64 _Z11mm3_kernel2PfS_S__param_1,
.param .u64 _Z11mm3_kernel2PfS_S__param_2
)
{
.reg .pred %p<5>;
.reg .f32 %f<28>;
.reg .b32 %r<22>;
.reg .b64 %rd<16>;


ld.param.u64 %rd7, [_Z11mm3_kernel2PfS_S__param_0];
ld.param.u64 %rd8, [_Z11mm3_kernel2PfS_S__param_1];
ld.param.u64 %rd9, [_Z11mm3_kernel2PfS_S__param_2];
mov.u32 %r1, %ntid.x;
mov.u32 %r2, %ctaid.x;
mov.u32 %r3, %tid.x;
mad.lo.s32 %r20, %r1, %r2, %r3;
mov.u32 %r5, %ntid.y;
mov.u32 %r6, %ctaid.y;
mov.u32 %r7, %tid.y;
mad.lo.s32 %r8, %r5, %r6, %r7;
setp.lt.s32	%p1, %r8, 512;
setp.lt.s32	%p2, %r20, 512;
and.pred %p3, %p1, %p2;
@!%p3 bra BB1_3;
bra.uni BB1_1;

BB1_1:
cvta.to.global.u64 %rd1, %rd8;
cvta.to.global.u64 %rd10, %rd9;
shl.b32 %r15, %r8, 9;
add.s32 %r16, %r15, %r20;
mul.wide.s32 %rd11, %r16, 4;
add.s64 %rd2, %rd10, %rd11;
ld.global.f32 %f27, [%rd2];
mul.lo.s32 %r17, %r5, %r6;
shl.b32 %r18, %r17, 9;
mad.lo.s32 %r19, %r7, 512, %r18;
mul.wide.s32 %rd3, %r19, 4;
cvta.to.global.u64 %rd15, %rd7;
mov.u32 %r21, -512;

BB1_2:
add.s64 %rd12, %rd15, %rd3;
mul.wide.s32 %rd13, %r20, 4;
add.s64 %rd14, %rd1, %rd13;
ld.global.f32 %f4, [%rd14];
ld.global.f32 %f5, [%rd12];
fma.rn.f32 %f6, %f5, %f4, %f27;
st.global.f32 [%rd2], %f6;
ld.global.f32 %f7, [%rd14+2048];
ld.global.f32 %f8, [%rd12+4];
fma.rn.f32 %f9, %f8, %f7, %f6;
st.global.f32 [%rd2], %f9;
ld.global.f32 %f10, [%rd14+4096];
ld.global.f32 %f11, [%rd12+8];
fma.rn.f32 %f12, %f11, %f10, %f9;
st.global.f32 [%rd2], %f12;
ld.global.f32 %f13, [%rd14+6144];
ld.global.f32 %f14, [%rd12+12];
fma.rn.f32 %f15, %f14, %f13, %f12;
st.global.f32 [%rd2], %f15;
ld.global.f32 %f16, [%rd14+8192];
ld.global.f32 %f17, [%rd12+16];
fma.rn.f32 %f18, %f17, %f16, %f15;
st.global.f32 [%rd2], %f18;
ld.global.f32 %f19, [%rd14+10240];
ld.global.f32 %f20, [%rd12+20];
fma.rn.f32 %f21, %f20, %f19, %f18;
st.global.f32 [%rd2], %f21;
ld.global.f32 %f22, [%rd14+12288];
ld.global.f32 %f23, [%rd12+24];
fma.rn.f32 %f24, %f23, %f22, %f21;
st.global.f32 [%rd2], %f24;
ld.global.f32 %f25, [%rd14+14336];
ld.global.f32 %f26, [%rd12+28];
fma.rn.f32 %f27, %f26, %f25, %f24;
st.global.f32 [%rd2], %f27;
add.s32 %r20, %r20, 4096;
add.s64 %rd15, %rd15, 32;
add.s32 %r21, %r21, 8;
setp.ne.s32	%p4, %r21, 0;
@%p4 bra BB1_2;

BB1_3:
ret;
}


.visible .entry _Z11mm3_kernel3PfS_S_(
.param .u64 _Z11mm3_kernel3PfS_S__param_0,
.param .u64 _Z11mm3_kernel3PfS_S__param_1,
.param .u64 _Z11mm3_kernel3PfS_S__param_2
)
{
.reg .pred %p<5>;
.reg .f32 %f<28>;
.reg .b32 %r<22>;
.reg .b64 %rd<16>;


ld.param.u64 %rd7, [_Z11mm3_kernel3PfS_S__param_0];
ld.param.u64 %rd8, [_Z11mm3_kernel3PfS_S__param_1];
ld.param.u64 %rd9, [_Z11mm3_kernel3PfS_S__param_2];
mov.u32 %r1, %ntid.x;
mov.u32 %r2, %ctaid.x;
mov.u32 %r3, %tid.x;
mad.lo.s32 %r20, %r1, %r2, %r3;
mov.u32 %r5, %ntid.y;
mov.u32 %r6, %ctaid.y;
mov.u32 %r7, %tid.y;
mad.lo.s32 %r8, %r5, %r6, %r7;
setp.lt.s32	%p1, %r8, 512;
setp.lt.s32	%p2, %r20, 512;
and.pred %p3, %p1, %p2;
@!%p3 bra BB2_3;
bra.uni BB2_1;

BB2_1:
cvta.to.global.u64 %rd1, %rd8;
cvta.to.global.u64 %rd10, %rd9;
shl.b32 %r15, %r8, 9;
add.s32 %r16, %r15, %r20;
mul.wide.s32 %rd11, %r16, 4;
add.s64 %rd2, %rd10, %rd11;
ld.global.f32 %f27, [%rd2];
mul.lo.s32 %r17, %r5, %r6;
shl.b32 %r18, %r17, 9;
mad.lo.s32 %r19, %r7, 512, %r18;
mul.wide.s32 %rd3, %r19, 4;
cvta.to.global.u64 %rd15, %rd7;
mov.u32 %r21, -512;

BB2_2:
add.s64 %rd12, %rd15, %rd3;
mul.wide.s32 %rd13, %r20, 4;
add.s64 %rd14, %rd1, %rd13;
ld.global.f32 %f4, [%rd14];
ld.global.f32 %f5, [%rd12];
fma.rn.f32 %f6, %f5, %f4, %f27;
st.global.f32 [%rd2], %f6;
ld.global.f32 %f7, [%rd14+2048];
ld.global.f32 %f8, [%rd12+4];
fma.rn.f32 %f9, %f8, %f7, %f6;
st.global.f32 [%rd2], %f9;
ld.global.f32 %f10, [%rd14+4096];
ld.global.f32 %f11, [%rd12+8];
fma.rn.f32 %f12, %f11, %f10, %f9;
st.global.f32 [%rd2], %f12;
ld.global.f32 %f13, [%rd14+6144];
ld.global.f32 %f14, [%rd12+12];
fma.rn.f32 %f15, %f14, %f13, %f12;
st.global.f32 [%rd2], %f15;
ld.global.f32 %f16, [%rd14+8192];
ld.global.f32 %f17, [%rd12+16];
fma.rn.f32 %f18, %f17, %f16, %f15;
st.global.f32 [%rd2], %f18;
ld.global.f32 %f19, [%rd14+10240];
ld.global.f32 %f20, [%rd12+20];
fma.rn.f32 %f21, %f20, %f19, %f18;
st.global.f32 [%rd2], %f21;
ld.global.f32 %f22, [%rd14+12288];
ld.global.f32 %f23, [%rd12+24];
fma.rn.f32 %f24, %f23, %f22, %f21;
st.global.f32 [%rd2], %f24;
ld.global.f32 %f25, [%rd14+14336];
ld.global.f32 %f26, [%rd12+28];
fma.rn.f32 %f27, %f26, %f25, %f24;
st.global.f32 [%rd2], %f27;
add.s32 %r20, %r20, 4096;
add.s64 %rd15, %rd15, 32;
add.s32 %r21, %r21, 8;
setp.ne.s32	%p4, %r21, 0;
@%p4 bra BB2_2;

BB2_3:
ret;
}




// ===== COMPILED SASS (sm_100) =====

	.target	sm_100

	.elftype	@"ET_EXEC"


//--------------------- .note.nv.tkinfo           --------------------------
	.section	.note.nv.tkinfo,"",@"SHT_NOTE"
	.sectionflags	@"SHF_NOTE_NV_TKINFO"
	.tkinfo
        /*0018*/ 	.word	0x00000002
        /*0030*/ 	.string	""
        /*0030*/ 	.string	"ptxas"
        /*0030*/ 	.string	"Cuda compilation tools, release 13.0, V13.0.88"
        /*0030*/ 	.string	"Build cuda_13.0.r13.0/compiler.36424714_0"
        /*0030*/ 	.string	"-arch sm_100 "



//--------------------- .note.nv.cuinfo           --------------------------
	.section	.note.nv.cuinfo,"",@"SHT_NOTE"
	.sectionflags	@"SHF_NOTE_NV_CUINFO"
        /*0018*/ 	.short	0x0002
        /*001a*/ 	.short	0x0034
        /*001c*/ 	.short	0x0082
	.zero		2


//--------------------- .nv.info                  --------------------------
	.section	.nv.info,"",@"SHT_CUDA_INFO"
	.align	4


	//----- nvinfo : EIATTR_REGCOUNT
	.align		4
        /*0000*/ 	.byte	0x04, 0x2f
        /*0002*/ 	.short	(.L_1 - .L_0)
	.align		4
.L_0:
        /*0004*/ 	.word	index@(_Z11mm3_kernel1PfS_S_)
        /*0008*/ 	.word	0x00000016


	//----- nvinfo : EIATTR_FRAME_SIZE
	.align		4
.L_1:
        /*000c*/ 	.byte	0x04, 0x11
        /*000e*/ 	.short	(.L_3 - .L_2)
	.align		4
.L_2:
        /*0010*/ 	.word	index@(_Z11mm3_kernel1PfS_S_)
        /*0014*/ 	.word	0x00000000


	//----- nvinfo : EIATTR_REGCOUNT
	.align		4
.L_3:
        /*0018*/ 	.byte	0x04, 0x2f
        /*001a*/ 	.short	(.L_5 - .L_4)
	.align		4
.L_4:
        /*001c*/ 	.word	index@(_Z11mm3_kernel2PfS_S_)
        /*0020*/ 	.word	0x00000016


	//----- nvinfo : EIATTR_FRAME_SIZE
	.align		4
.L_5:
        /*0024*/ 	.byte	0x04, 0x11
        /*0026*/ 	.short	(.L_7 - .L_6)
	.align		4
.L_6:
        /*0028*/ 	.word	index@(_Z11mm3_kernel2PfS_S_)
        /*002c*/ 	.word	0x00000000


	//----- nvinfo : EIATTR_REGCOUNT
	.align		4
.L_7:
        /*0030*/ 	.byte	0x04, 0x2f
        /*0032*/ 	.short	(.L_9 - .L_8)
	.align		4
.L_8:
        /*0034*/ 	.word	index@(_Z11mm3_kernel3PfS_S_)
        /*0038*/ 	.word	0x00000016


	//----- nvinfo : EIATTR_FRAME_SIZE
	.align		4
.L_9:
        /*003c*/ 	.byte	0x04, 0x11
        /*003e*/ 	.short	(.L_11 - .L_10)
	.align		4
.L_10:
        /*0040*/ 	.word	index@(_Z11mm3_kernel3PfS_S_)
        /*0044*/ 	.word	0x00000000


	//----- nvinfo : EIATTR_MIN_STACK_SIZE
	.align		4
.L_11:
        /*0048*/ 	.byte	0x04, 0x12
        /*004a*/ 	.short	(.L_13 - .L_12)
	.align		4
.L_12:
        /*004c*/ 	.word	index@(_Z11mm3_kernel3PfS_S_)
        /*0050*/ 	.word	0x00000000


	//----- nvinfo : EIATTR_MIN_STACK_SIZE
	.align		4
.L_13:
        /*0054*/ 	.byte	0x04, 0x12
        /*0056*/ 	.short	(.L_15 - .L_14)
	.align		4
.L_14:
        /*0058*/ 	.word	index@(_Z11mm3_kernel2PfS_S_)
        /*005c*/ 	.word	0x00000000


	//----- nvinfo : EIATTR_MIN_STACK_SIZE
	.align		4
.L_15:
        /*0060*/ 	.byte	0x04, 0x12
        /*0062*/ 	.short	(.L_17 - .L_16)
	.align		4
.L_16:
        /*0064*/ 	.word	index@(_Z11mm3_kernel1PfS_S_)
        /*0068*/ 	.word	0x00000000
.L_17:


//--------------------- .nv.compat                --------------------------
	.section	.nv.compat,"",@"SHT_CUDA_COMPAT_INFO"
	.align	4
        /*0000*/ 	.byte	0x02, 0x09, 0x00, 0x00, 0x02, 0x02, 0x01, 0x00, 0x02, 0x05, 0x05, 0x00, 0x03, 0x07, 0x01, 0x01
        /*0010*/ 	.byte	0x02, 0x03, 0x00, 0x00, 0x02, 0x06, 0x01, 0x00, 0x04, 0x0b, 0x08, 0x00, 0x09, 0x00, 0x00, 0x00
        /*0020*/ 	.byte	0x00, 0x00, 0x00, 0x00


//--------------------- .nv.info._Z11mm3_kernel3PfS_S_ --------------------------
	.section	.nv.info._Z11mm3_kernel3PfS_S_,"",@"SHT_CUDA_INFO"
	.sectionflags	@""
	.align	4


	//----- nvinfo : EIATTR_CUDA_API_VERSION
	.align		4
        /*0000*/ 	.byte	0x04, 0x37
        /*0002*/ 	.short	(.L_19 - .L_18)
.L_18:
        /*0004*/ 	.word	0x00000082


	//----- nvinfo : EIATTR_KPARAM_INFO
	.align		4
.L_19:
        /*0008*/ 	.byte	0x04, 0x17
        /*000a*/ 	.short	(.L_21 - .L_20)
.L_20:
        /*000c*/ 	.word	0x00000000
        /*0010*/ 	.short	0x0002
        /*0012*/ 	.short	0x0010
        /*0014*/ 	.byte	0x00, 0xf0, 0x21, 0x00


	//----- nvinfo : EIATTR_KPARAM_INFO
	.align		4
.L_21:
        /*0018*/ 	.byte	0x04, 0x17
        /*001a*/ 	.short	(.L_23 - .L_22)
.L_22:
        /*001c*/ 	.word	0x00000000
        /*0020*/ 	.short	0x0001
        /*0022*/ 	.short	0x0008
        /*0024*/ 	.byte	0x00, 0xf0, 0x21, 0x00


	//----- nvinfo : EIATTR_KPARAM_INFO
	.align		4
.L_23:
        /*0028*/ 	.byte	0x04, 0x17
        /*002a*/ 	.short	(.L_25 - .L_24)
.L_24:
        /*002c*/ 	.word	0x00000000
        /*0030*/ 	.short	0x0000
        /*0032*/ 	.short	0x0000
        /*0034*/ 	.byte	0x00, 0xf0, 0x21, 0x00


	//----- nvinfo : EIATTR_SPARSE_MMA_MASK
	.align		4
.L_25:
        /*0038*/ 	.byte	0x03, 0x50
        /*003a*/ 	.short	0x0000


	//----- nvinfo : EIATTR_MAXREG_COUNT
	.align		4
        /*003c*/ 	.byte	0x03, 0x1b
        /*003e*/ 	.short	0x00ff


	//----- nvinfo : EIATTR_MERCURY_ISA_VERSION
	.align		4
        /*0040*/ 	.byte	0x03, 0x5f
        /*0042*/ 	.short	0x0101


	//----- nvinfo : EIATTR_VRC_CTA_INIT_COUNT
	.align		4
        /*0044*/ 	.byte	0x02, 0x4a
	.zero		1
	.zero		1


	//----- nvinfo : EIATTR_EXIT_INSTR_OFFSETS
	.align		4
        /*0048*/ 	.byte	0x04, 0x1c
        /*004a*/ 	.short	(.L_27 - .L_26)


	//   ....[0]....
.L_26:
        /*004c*/ 	.word	0x000000b0


	//   ....[1]....
        /*0050*/ 	.word	0x00000a60


	//----- nvinfo : EIATTR_CBANK_PARAM_SIZE
	.align		4
.L_27:
        /*0054*/ 	.byte	0x03, 0x19
        /*0056*/ 	.short	0x0018


	//----- nvinfo : EIATTR_PARAM_CBANK
	.align		4
        /*0058*/ 	.byte	0x04, 0x0a
        /*005a*/ 	.short	(.L_29 - .L_28)
	.align		4
.L_28:
        /*005c*/ 	.word	index@(.nv.constant0._Z11mm3_kernel3PfS_S_)
        /*0060*/ 	.short	0x0380
        /*0062*/ 	.short	0x0018


	//----- nvinfo : EIATTR_SW_WAR
	.align		4
.L_29:
        /*0064*/ 	.byte	0x04, 0x36
        /*0066*/ 	.short	(.L_31 - .L_30)
.L_30:
        /*0068*/ 	.word	0x00000008
.L_31:


//--------------------- .nv.info._Z11mm3_kernel2PfS_S_ --------------------------
	.section	.nv.info._Z11mm3_kernel2PfS_S_,"",@"SHT_CUDA_INFO"
	.sectionflags	@""
	.align	4


	//----- nvinfo : EIATTR_CUDA_API_VERSION
	.align		4
        /*0000*/ 	.byte	0x04, 0x37
        /*0002*/ 	.short	(.L_33 - .L_32)
.L_32:
        /*0004*/ 	.word	0x00000082


	//----- nvinfo : EIATTR_KPARAM_INFO
	.align		4
.L_33:
        /*0008*/ 	.byte	0x04, 0x17
        /*000a*/ 	.short	(.L_35 - .L_34)
.L_34:
        /*000c*/ 	.word	0x00000000
        /*0010*/ 	.short	0x0002
        /*0012*/ 	.short	0x0010
        /*0014*/ 	.byte	0x00, 0xf0, 0x21, 0x00


	//----- nvinfo : EIATTR_KPARAM_INFO
	.align		4
.L_35:
        /*0018*/ 	.byte	0x04, 0x17
        /*001a*/ 	.short	(.L_37 - .L_36)
.L_36:
        /*001c*/ 	.word	0x00000000
        /*0020*/ 	.short	0x0001
        /*0022*/ 	.short	0x0008
        /*0024*/ 	.byte	0x00, 0xf0, 0x21, 0x00


	//----- nvinfo : EIATTR_KPARAM_INFO
	.align		4
.L_37:
        /*0028*/ 	.byte	0x04, 0x17
        /*002a*/ 	.short	(.L_39 - .L_38)
.L_38:
        /*002c*/ 	.word	0x00000000
        /*0030*/ 	.short	0x0000
        /*0032*/ 	.short	0x0000
        /*0034*/ 	.byte	0x00, 0xf0, 0x21, 0x00


	//----- nvinfo : EIATTR_SPARSE_MMA_MASK
	.align		4
.L_39:
        /*0038*/ 	.byte	0x03, 0x50
        /*003a*/ 	.short	0x0000


	//----- nvinfo : EIATTR_MAXREG_COUNT
	.align		4
        /*003c*/ 	.byte	0x03, 0x1b
        /*003e*/ 	.short	0x00ff


	//----- nvinfo : EIATTR_MERCURY_ISA_VERSION
	.align		4
        /*0040*/ 	.byte	0x03, 0x5f
        /*0042*/ 	.short	0x0101


	//----- nvinfo : EIATTR_VRC_CTA_INIT_COUNT
	.align		4
        /*0044*/ 	.byte	0x02, 0x4a
	.zero		1
	.zero		1


	//----- nvinfo : EIATTR_EXIT_INSTR_OFFSETS
	.align		4
        /*0048*/ 	.byte	0x04, 0x1c
        /*004a*/ 	.short	(.L_41 - .L_40)


	//   ....[0]....
.L_40:
        /*004c*/ 	.word	0x000000b0


	//   ....[1]....
        /*0050*/ 	.word	0x00000a60


	//----- nvinfo : EIATTR_CBANK_PARAM_SIZE
	.align		4
.L_41:
        /*0054*/ 	.byte	0x03, 0x19
        /*0056*/ 	.short	0x0018


	//----- nvinfo : EIATTR_PARAM_CBANK
	.align		4
        /*0058*/ 	.byte	0x04, 0x0a
        /*005a*/ 	.short	(.L_43 - .L_42)
	.align		4
.L_42:
        /*005c*/ 	.word	index@(.nv.constant0._Z11mm3_kernel2PfS_S_)
        /*0060*/ 	.short	0x0380
        /*0062*/ 	.short	0x0018


	//----- nvinfo : EIATTR_SW_WAR
	.align		4
.L_43:
        /*0064*/ 	.byte	0x04, 0x36
        /*0066*/ 	.short	(.L_45 - .L_44)
.L_44:
        /*0068*/ 	.word	0x00000008
.L_45:


//--------------------- .nv.info._Z11mm3_kernel1PfS_S_ --------------------------
	.section	.nv.info._Z11mm3_kernel1PfS_S_,"",@"SHT_CUDA_INFO"
	.sectionflags	@""
	.align	4


	//----- nvinfo : EIATTR_CUDA_API_VERSION
	.align		4
        /*0000*/ 	.byte	0x04, 0x37
        /*0002*/ 	.short	(.L_47 - .L_46)
.L_46:
        /*0004*/ 	.word	0x00000082


	//----- nvinfo : EIATTR_KPARAM_INFO
	.align		4
.L_47:
        /*0008*/ 	.byte	0x04, 0x17
        /*000a*/ 	.short	(.L_49 - .L_48)
.L_48:
        /*000c*/ 	.word	0x00000000
        /*0010*/ 	.short	0x0002
        /*0012*/ 	.short	0x0010
        /*0014*/ 	.byte	0x00, 0xf0, 0x21, 0x00


	//----- nvinfo : EIATTR_KPARAM_INFO
	.align		4
.L_49:
        /*0018*/ 	.byte	0x04, 0x17
        /*001a*/ 	.short	(.L_51 - .L_50)
.L_50:
        /*001c*/ 	.word	0x00000000
        /*0020*/ 	.short	0x0001
        /*0022*/ 	.short	0x0008
        /*0024*/ 	.byte	0x00, 0xf0, 0x21, 0x00


	//----- nvinfo : EIATTR_KPARAM_INFO
	.align		4
.L_51:
        /*0028*/ 	.byte	0x04, 0x17
        /*002a*/ 	.short	(.L_53 - .L_52)
.L_52:
        /*002c*/ 	.word	0x00000000
        /*0030*/ 	.short	0x0000
        /*0032*/ 	.short	0x0000
        /*0034*/ 	.byte	0x00, 0xf0, 0x21, 0x00


	//----- nvinfo : EIATTR_SPARSE_MMA_MASK
	.align		4
.L_53:
        /*0038*/ 	.byte	0x03, 0x50
        /*003a*/ 	.short	0x0000


	//----- nvinfo : EIATTR_MAXREG_COUNT
	.align		4
        /*003c*/ 	.byte	0x03, 0x1b
        /*003e*/ 	.short	0x00ff


	//----- nvinfo : EIATTR_MERCURY_ISA_VERSION
	.align		4
        /*0040*/ 	.byte	0x03, 0x5f
        /*0042*/ 	.short	0x0101


	//----- nvinfo : EIATTR_VRC_CTA_INIT_COUNT
	.align		4
        /*0044*/ 	.byte	0x02, 0x4a
	.zero		1
	.zero		1


	//----- nvinfo : EIATTR_EXIT_INSTR_OFFSETS
	.align		4
        /*0048*/ 	.byte	0x04, 0x1c
        /*004a*/ 	.short	(.L_55 - .L_54)


	//   ....[0]....
.L_54:
        /*004c*/ 	.word	0x000000b0


	//   ....[1]....
        /*0050*/ 	.word	0x00000a60


	//----- nvinfo : EIATTR_CBANK_PARAM_SIZE
	.align		4
.L_55:
        /*0054*/ 	.byte	0x03, 0x19
        /*0056*/ 	.short	0x0018


	//----- nvinfo : EIATTR_PARAM_CBANK
	.align		4
        /*0058*/ 	.byte	0x04, 0x0a
        /*005a*/ 	.short	(.L_57 - .L_56)
	.align		4
.L_56:
        /*005c*/ 	.word	index@(.nv.constant0._Z11mm3_kernel1PfS_S_)
        /*0060*/ 	.short	0x0380
        /*0062*/ 	.short	0x0018


	//----- nvinfo : EIATTR_SW_WAR
	.align		4
.L_57:
        /*0064*/ 	.byte	0x04, 0x36
        /*0066*/ 	.short	(.L_59 - .L_58)
.L_58:
        /*0068*/ 	.word	0x00000008
.L_59:


//--------------------- .nv.callgraph             --------------------------
	.section	.nv.callgraph,"",@"SHT_CUDA_CALLGRAPH"
	.align	4
	.sectionentsize	8
	.align		4
        /*0000*/ 	.word	0x00000000
	.align		4
        /*0004*/ 	.word	0xffffffff
	.align		4
        /*0008*/ 	.word	0x00000000
	.align		4
        /*000c*/ 	.word	0xfffffffe
	.align		4
        /*0010*/ 	.word	0x00000000
	.align		4
        /*0014*/ 	.word	0xfffffffd
	.align		4
        /*0018*/ 	.word	0x00000000
	.align		4
        /*001c*/ 	.word	0xfffffffc


//--------------------- .text._Z11mm3_kernel3PfS_S_ --------------------------
	.section	.text._Z11mm3_kernel3PfS_S_,"ax",@progbits
	.align	128
        .global         _Z11mm3_kernel3PfS_S_
        .type           _Z11mm3_kernel3PfS_S_,@function
        .size           _Z11mm3_kernel3PfS_S_,(.L_x_6 - _Z11mm3_kernel3PfS_S_)
        .other          _Z11mm3_kernel3PfS_S_,@"STO_CUDA_ENTRY STV_DEFAULT"
_Z11mm3_kernel3PfS_S_:
.text._Z11mm3_kernel3PfS_S_:
[----:B------:R-:W-:Y:S01]  /*0000*/  LDC R1, c[0x0][0x37c] ;  /* 0x0000df00ff017b82 */ /* 0x000fe20000000800 */
[----:B------:R-:W0:Y:S01]  /*0010*/  S2R R0, SR_CTAID.X ;  /* 0x0000000000007919 */ /* 0x000e220000002500 */
[----:B------:R-:W0:Y:S01]  /*0020*/  LDCU UR4, c[0x0][0x360] ;  /* 0x00006c00ff0477ac */ /* 0x000e220008000800 */
[----:B------:R-:W0:Y:S01]  /*0030*/  S2R R3, SR_TID.X ;  /* 0x0000000000037919 */ /* 0x000e220000002100 */
[----:B------:R-:W1:Y:S01]  /*0040*/  LDCU UR5, c[0x0][0x364] ;  /* 0x00006c80ff0577ac */ /* 0x000e620008000800 */
[----:B------:R-:W1:Y:S01]  /*0050*/  S2R R4, SR_CTAID.Y ;  /* 0x0000000000047919 */ /* 0x000e620000002600 */
[----:B------:R-:W1:Y:S01]  /*0060*/  S2R R7, SR_TID.Y ;  /* 0x0000000000077919 */ /* 0x000e620000002200 */
[----:B0-----:R-:W-:-:S05]  /*0070*/  IMAD R0, R0, UR4, R3 ;  /* 0x0000000400007c24 */ /* 0x001fca000f8e0203 */
[----:B------:R-:W-:Y:S01]  /*0080*/  ISETP.GE.AND P0, PT, R0, 0x200, PT ;  /* 0x000002000000780c */ /* 0x000fe20003f06270 */
[----:B-1----:R-:W-:-:S05]  /*0090*/  IMAD R5, R4, UR5, R7 ;  /* 0x0000000504057c24 */ /* 0x002fca000f8e0207 */
[----:B------:R-:W-:-:S13]  /*00a0*/  ISETP.LT.AND P0, PT, R5, 0x200, !P0 ;  /* 0x000002000500780c */ /* 0x000fda0004701270 */
[----:B------:R-:W-:Y:S05]  /*00b0*/  @!P0 EXIT ;  /* 0x000000000000894d */ /* 0x000fea0003800000 */
[----:B------:R-:W0:Y:S01]  /*00c0*/  LDC.64 R2, c[0x0][0x390] ;  /* 0x0000e400ff027b82 */ /* 0x000e220000000a00 */
[----:B------:R-:W1:Y:S01]  /*00d0*/  LDCU.64 UR6, c[0x0][0x358] ;  /* 0x00006b00ff0677ac */ /* 0x000e620008000a00 */
[----:B------:R-:W-:Y:S01]  /*00e0*/  LEA R5, R5, R0, 0x9 ;  /* 0x0000000005057211 */ /* 0x000fe200078e48ff */
[----:B------:R-:W2:Y:S04]  /*00f0*/  LDCU.64 UR8, c[0x0][0x380] ;  /* 0x00007000ff0877ac */ /* 0x000ea80008000a00 */
[----:B0-----:R-:W-:-:S05]  /*0100*/  IMAD.WIDE R2, R5, 0x4, R2 ;  /* 0x0000000405027825 */ /* 0x001fca00078e0202 */
[----:B-1----:R0:W5:Y:S01]  /*0110*/  LDG.E R9, desc[UR6][R2.64] ;  /* 0x0000000602097981 */ /* 0x002162000c1e1900 */
[----:B------:R-:W-:Y:S01]  /*0120*/  IMAD R8, R4, UR5, R7 ;  /* 0x0000000504087c24 */ /* 0x000fe2000f8e0207 */
[----:B------:R-:W-:-:S04]  /*0130*/  UMOV UR4, 0xfffffe00 ;  /* 0xfffffe0000047882 */ /* 0x000fc80000000000 */
[----:B--2---:R-:W-:-:S07]  /*0140*/  SHF.L.U32 R8, R8, 0x9, RZ ;  /* 0x0000000908087819 */ /* 0x004fce00000006ff */
.L_x_0:
[----:B------:R-:W1:Y:S01]  /*0150*/  LDC.64 R6, c[0x0][0x388] ;  /* 0x0000e200ff067b82 */ /* 0x000e620000000a00 */
[----:B------:R-:W-:Y:S02]  /*0160*/  MOV R4, UR8 ;  /* 0x0000000800047c02 */ /* 0x000fe40008000f00 */
[----:B------:R-:W-:-:S03]  /*0170*/  MOV R5, UR9 ;  /* 0x0000000900057c02 */ /* 0x000fc60008000f00 */
[----:B------:R-:W-:-:S05]  /*0180*/  IMAD.WIDE R4, R8, 0x4, R4 ;  /* 0x0000000408047825 */ /* 0x000fca00078e0204 */
[----:B--2---:R-:W2:Y:S01]  /*0190*/  LDG.E R13, desc[UR6][R4.64] ;  /* 0x00000006040d7981 */ /* 0x004ea2000c1e1900 */
[----:B-1----:R-:W-:-:S05]  /*01a0*/  IMAD.WIDE R10, R0, 0x4, R6 ;  /* 0x00000004000a7825 */ /* 0x002fca00078e0206 */
[----:B------:R-:W2:Y:S02]  /*01b0*/  LDG.E R12, desc[UR6][R10.64] ;  /* 0x000000060a0c7981 */ /* 0x000ea4000c1e1900 */
[----:B--2--5:R-:W-:-:S05]  /*01c0*/  FFMA R13, R12, R13, R9 ;  /* 0x0000000d0c0d7223 */ /* 0x024fca0000000009 */
[----:B------:R1:W-:Y:S04]  /*01d0*/  STG.E desc[UR6][R2.64], R13 ;  /* 0x0000000d02007986 */ /* 0x0003e8000c101906 */
[----:B------:R-:W2:Y:S04]  /*01e0*/  LDG.E R12, desc[UR6][R10.64+0x800] ;  /* 0x000800060a0c7981 */ /* 0x000ea8000c1e1900 */
[----:B------:R-:W2:Y:S02]  /*01f0*/  LDG.E R9, desc[UR6][R4.64+0x4] ;  /* 0x0000040604097981 */ /* 0x000ea4000c1e1900 */
[----:B--2---:R-:W-:-:S05]  /*0200*/  FFMA R9, R12, R9, R13 ;  /* 0x000000090c097223 */ /* 0x004fca000000000d */
[----:B------:R2:W-:Y:S04]  /*0210*/  STG.E desc[UR6][R2.64], R9 ;  /* 0x0000000902007986 */ /* 0x0005e8000c101906 */
[----:B------:R-:W3:Y:S04]  /*0220*/  LDG.E R12, desc[UR6][R10.64+0x1000] ;  /* 0x001000060a0c7981 */ /* 0x000ee8000c1e1900 */
[----:B------:R-:W3:Y:S02]  /*0230*/  LDG.E R14, desc[UR6][R4.64+0x8] ;  /* 0x00000806040e7981 */ /* 0x000ee4000c1e1900 */
[----:B---3--:R-:W-:-:S05]  /*0240*/  FFMA R15, R12, R14, R9 ;  /* 0x0000000e0c0f7223 */ /* 0x008fca0000000009 */
[----:B------:R3:W-:Y:S04]  /*0250*/  STG.E desc[UR6][R2.64], R15 ;  /* 0x0000000f02007986 */ /* 0x0007e8000c101906 */
[----:B------:R-:W1:Y:S04]  /*0260*/  LDG.E R12, desc[UR6][R10.64+0x1800] ;  /* 0x001800060a0c7981 */ /* 0x000e68000c1e1900 */
[----:B------:R-:W1:Y:S02]  /*0270*/  LDG.E R14, desc[UR6][R4.64+0xc] ;  /* 0x00000c06040e7981 */ /* 0x000e64000c1e1900 */
[----:B-1----:R-:W-:-:S05]  /*0280*/  FFMA R13, R12, R14, R15 ;  /* 0x0000000e0c0d7223 */ /* 0x002fca000000000f */
        /* <DEDUP_REMOVED lines=9> */
[----:B------:R-:W4:Y:S04]  /*0320*/  LDG.E R12, desc[UR6][R10.64+0x3000] ;  /* 0x003000060a0c7981 */ /* 0x000f28000c1e1900 */
[----:B------:R-:W4:Y:S02]  /*0330*/  LDG.E R14, desc[UR6][R4.64+0x18] ;  /* 0x00001806040e7981 */ /* 0x000f24000c1e1900 */
[----:B----4-:R-:W-:-:S05]  /*0340*/  FFMA R17, R12, R14, R15 ;  /* 0x0000000e0c117223 */ /* 0x010fca000000000f */
[----:B------:R-:W-:Y:S04]  /*0350*/  STG.E desc[UR6][R2.64], R17 ;  /* 0x0000001102007986 */ /* 0x000fe8000c101906 */
[----:B------:R-:W2:Y:S04]  /*0360*/  LDG.E R12, desc[UR6][R10.64+0x3800] ;  /* 0x003800060a0c7981 */ /* 0x000ea8000c1e1900 */
[----:B-1----:R-:W2:Y:S01]  /*0370*/  LDG.E R13, desc[UR6][R4.64+0x1c] ;  /* 0x00001c06040d7981 */ /* 0x002ea2000c1e1900 */
[----:B------:R-:W-:Y:S01]  /*0380*/  IADD3 R19, PT, PT, R0, 0x1000, RZ ;  /* 0x0000100000137810 */ /* 0x000fe20007ffe0ff */
[----:B--2---:R-:W-:-:S04]  /*0390*/  FFMA R9, R12, R13, R17 ;  /* 0x0000000d0c097223 */ /* 0x004fc80000000011 */
[----:B------:R-:W-:Y:S01]  /*03a0*/  IMAD.WIDE R12, R19, 0x4, R6 ;  /* 0x00000004130c7825 */ /* 0x000fe200078e0206 */
[----:B------:R1:W-:Y:S04]  /*03b0*/  STG.E desc[UR6][R2.64], R9 ;  /* 0x0000000902007986 */ /* 0x0003e8000c101906 */
[----:B---3--:R-:W2:Y:S04]  /*03c0*/  LDG.E R15, desc[UR6][R4.64+0x20] ;  /* 0x00002006040f7981 */ /* 0x008ea8000c1e1900 */
        /* <DEDUP_REMOVED lines=27> */
[----:B------:R-:W4:Y:S04]  /*0580*/  LDG.E R10, desc[UR6][R12.64+0x3800] ;  /* 0x003800060c0a7981 */ /* 0x000f28000c1e1900 */
[----:B------:R-:W4:Y:S01]  /*0590*/  LDG.E R14, desc[UR6][R4.64+0x3c] ;  /* 0x00003c06040e7981 */ /* 0x000f22000c1e1900 */
[----:B---3--:R-:W-:Y:S01]  /*05a0*/  IADD3 R11, PT, PT, R0, 0x2000, RZ ;  /* 0x00002000000b7810 */ /* 0x008fe20007ffe0ff */
[----:B----4-:R-:W-:-:S04]  /*05b0*/  FFMA R17, R10, R14, R15 ;  /* 0x0000000e0a117223 */ /* 0x010fc8000000000f */
[----:B------:R-:W-:Y:S01]  /*05c0*/  IMAD.WIDE R10, R11, 0x4, R6 ;  /* 0x000000040b0a7825 */ /* 0x000fe200078e0206 */
[----:B------:R-:W-:Y:S04]  /*05d0*/  STG.E desc[UR6][R2.64], R17 ;  /* 0x0000001102007986 */ /* 0x000fe8000c101906 */
[----:B-1----:R-:W3:Y:S04]  /*05e0*/  LDG.E R9, desc[UR6][R4.64+0x40] ;  /* 0x0000400604097981 */ /* 0x002ee8000c1e1900 */
[----:B------:R-:W3:Y:S02]  /*05f0*/  LDG.E R14, desc[UR6][R10.64] ;  /* 0x000000060a0e7981 */ /* 0x000ee4000c1e1900 */
[----:B---3--:R-:W-:-:S05]  /*0600*/  FFMA R9, R14, R9, R17 ;  /* 0x000000090e097223 */ /* 0x008fca0000000011 */
[----:B------:R1:W-:Y:S04]  /*0610*/  STG.E desc[UR6][R2.64], R9 ;  /* 0x0000000902007986 */ /* 0x0003e8000c101906 */
[----:B------:R-:W3:Y:S04]  /*0620*/  LDG.E R14, desc[UR6][R10.64+0x800] ;  /* 0x000800060a0e7981 */ /* 0x000ee8000c1e1900 */
[----:B------:R-:W3:Y:S02]  /*0630*/  LDG.E R12, desc[UR6][R4.64+0x44] ;  /* 0x00004406040c7981 */ /* 0x000ee4000c1e1900 */
[----:B---3--:R-:W-:-:S05]  /*0640*/  FFMA R13, R14, R12, R9 ;  /* 0x0000000c0e0d7223 */ /* 0x008fca0000000009 */
[----:B------:R3:W-:Y:S04]  /*0650*/  STG.E desc[UR6][R2.64], R13 ;  /* 0x0000000d02007986 */ /* 0x0007e8000c101906 */
[----:B------:R-:W2:Y:S04]  /*0660*/  LDG.E R12, desc[UR6][R10.64+0x1000] ;  /* 0x001000060a0c7981 */ /* 0x000ea8000c1e1900 */
[----:B------:R-:W2:Y:S02]  /*0670*/  LDG.E R14, desc[UR6][R4.64+0x48] ;  /* 0x00004806040e7981 */ /* 0x000ea4000c1e1900 */
[----:B--2---:R-:W-:-:S05]  /*0680*/  FFMA R15, R12, R14, R13 ;  /* 0x0000000e0c0f7223 */ /* 0x004fca000000000d */
[----:B------:R2:W-:Y:S04]  /*0690*/  STG.E desc[UR6][R2.64], R15 ;  /* 0x0000000f02007986 */ /* 0x0005e8000c101906 */
[----:B------:R-:W1:Y:S04]  /*06a0*/  LDG.E R12, desc[UR6][R10.64+0x1800] ;  /* 0x001800060a0c7981 */ /* 0x000e68000c1e1900 */
[----:B------:R-:W1:Y:S02]  /*06b0*/  LDG.E R14, desc[UR6][R4.64+0x4c] ;  /* 0x00004c06040e7981 */ /* 0x000e64000c1e1900 */
[----:B-1----:R-:W-:-:S05]  /*06c0*/  FFMA R9, R12, R14, R15 ;  /* 0x0000000e0c097223 */ /* 0x002fca000000000f */
        /* <DEDUP_REMOVED lines=8> */
[----:B------:R-:W-:Y:S04]  /*0750*/  STG.E desc[UR6][R2.64], R15 ;  /* 0x0000000f02007986 */ /* 0x000fe8000c101906 */
[----:B------:R-:W2:Y:S04]  /*0760*/  LDG.E R12, desc[UR6][R10.64+0x3000] ;  /* 0x003000060a0c7981 */ /* 0x000ea8000c1e1900 */
[----:B------:R-:W2:Y:S02]  /*0770*/  LDG.E R14, desc[UR6][R4.64+0x58] ;  /* 0x00005806040e7981 */ /* 0x000ea4000c1e1900 */
[----:B--2---:R-:W-:-:S05]  /*0780*/  FFMA R17, R12, R14, R15 ;  /* 0x0000000e0c117223 */ /* 0x004fca000000000f */
[----:B------:R-:W-:Y:S04]  /*0790*/  STG.E desc[UR6][R2.64], R17 ;  /* 0x0000001102007986 */ /* 0x000fe8000c101906 */
[----:B------:R-:W2:Y:S04]  /*07a0*/  LDG.E R12, desc[UR6][R10.64+0x3800] ;  /* 0x003800060a0c7981 */ /* 0x000ea8000c1e1900 */
[----:B-1----:R-:W2:Y:S01]  /*07b0*/  LDG.E R9, desc[UR6][R4.64+0x5c] ;  /* 0x00005c0604097981 */ /* 0x002ea2000c1e1900 */
[----:B---3--:R-:W-:-:S05]  /*07c0*/  IADD3 R13, PT, PT, R0, 0x3000, RZ ;  /* 0x00003000000d7810 */ /* 0x008fca0007ffe0ff */
[----:B------:R-:W-:-:S04]  /*07d0*/  IMAD.WIDE R6, R13, 0x4, R6 ;  /* 0x000000040d067825 */ /* 0x000fc800078e0206 */
[----:B--2---:R-:W-:-:S05]  /*07e0*/  FFMA R14, R12, R9, R17 ;  /* 0x000000090c0e7223 */ /* 0x004fca0000000011 */
[----:B------:R-:W-:Y:S04]  /*07f0*/  STG.E desc[UR6][R2.64], R14 ;  /* 0x0000000e02007986 */ /* 0x000fe8000c101906 */
[----:B------:R-:W2:Y:S04]  /*0800*/  LDG.E R9, desc[UR6][R6.64] ;  /* 0x0000000606097981 */ /* 0x000ea8000c1e1900 */
[----:B------:R-:W2:Y:S02]  /*0810*/  LDG.E R12, desc[UR6][R4.64+0x60] ;  /* 0x00006006040c7981 */ /* 0x000ea4000c1e1900 */
[----:B--2---:R-:W-:-:S05]  /*0820*/  FFMA R9, R9, R12, R14 ;  /* 0x0000000c09097223 */ /* 0x004fca000000000e */
        /* <DEDUP_REMOVED lines=21> */
[----:B------:R-:W3:Y:S04]  /*0980*/  LDG.E R10, desc[UR6][R6.64+0x3000] ;  /* 0x00300006060a7981 */ /* 0x000ee8000c1e1900 */
[----:B------:R-:W3:Y:S02]  /*0990*/  LDG.E R12, desc[UR6][R4.64+0x78] ;  /* 0x00007806040c7981 */ /* 0x000ee4000c1e1900 */
[----:B---3--:R-:W-:-:S05]  /*09a0*/  FFMA R15, R10, R12, R13 ;  /* 0x0000000c0a0f7223 */ /* 0x008fca000000000d */
[----:B------:R2:W-:Y:S04]  /*09b0*/  STG.E desc[UR6][R2.64], R15 ;  /* 0x0000000f02007986 */ /* 0x0005e8000c101906 */
[----:B------:R-:W3:Y:S04]  /*09c0*/  LDG.E R10, desc[UR6][R6.64+0x3800] ;  /* 0x00380006060a7981 */ /* 0x000ee8000c1e1900 */
[----:B-1----:R-:W3:Y:S01]  /*09d0*/  LDG.E R9, desc[UR6][R4.64+0x7c] ;  /* 0x00007c0604097981 */ /* 0x002ee2000c1e1900 */
[----:B------:R-:W-:Y:S02]  /*09e0*/  UIADD3 UR8, UP0, UPT, UR8, 0x80, URZ ;  /* 0x0000008008087890 */ /* 0x000fe4000ff1e0ff */
[----:B------:R-:W-:-:S02]  /*09f0*/  UIADD3 UR4, UPT, UPT, UR4, 0x20, URZ ;  /* 0x0000002004047890 */ /* 0x000fc4000fffe0ff */
[----:B------:R-:W-:Y:S02]  /*0a00*/  UIADD3.X UR9, UPT, UPT, URZ, UR9, URZ, UP0, !UPT ;  /* 0x00000009ff097290 */ /* 0x000fe400087fe4ff */
[----:B------:R-:W-:Y:S01]  /*0a10*/  UISETP.NE.AND UP0, UPT, UR4, URZ, UPT ;  /* 0x000000ff0400728c */ /* 0x000fe2000bf05270 */
[----:B------:R-:W-:Y:S01]  /*0a20*/  IADD3 R0, PT, PT, R0, 0x4000, RZ ;  /* 0x0000400000007810 */ /* 0x000fe20007ffe0ff */
[----:B---3--:R-:W-:-:S05]  /*0a30*/  FFMA R9, R10, R9, R15 ;  /* 0x000000090a097223 */ /* 0x008fca000000000f */
[----:B------:R2:W-:Y:S02]  /*0a40*/  STG.E desc[UR6][R2.64], R9 ;  /* 0x0000000902007986 */ /* 0x0005e4000c101906 */
[----:B------:R-:W-:Y:S05]  /*0a50*/  BRA.U UP0, `(.L_x_0) ;  /* 0xfffffff500bc7547 */ /* 0x000fea000b83ffff */
[----:B------:R-:W-:Y:S05]  /*0a60*/  EXIT ;  /* 0x000000000000794d */ /* 0x000fea0003800000 */
.L_x_1:
[----:B------:R-:W-:-:S00]  /*0a70*/  BRA `(.L_x_1) ;  /* 0xfffffffc00fc7947 */ /* 0x000fc0000383ffff */
[----:B------:R-:W-:-:S00]  /*0a80*/  NOP ;  /* 0x0000000000007918 */ /* 0x000fc00000000000 */
[----:B------:R-:W-:-:S00]  /*0a90*/  NOP ;  /* 0x0000000000007918 */ /* 0x000fc00000000000 */
[----:B------:R-:W-:-:S00]  /*0aa0*/  NOP ;  /* 0x0000000000007918 */ /* 0x000fc00000000000 */
[----:B------:R-:W-:-:S00]  /*0ab0*/  NOP ;  /* 0x0000000000007918 */ /* 0x000fc00000000000 */
[----:B------:R-:W-:-:S00]  /*0ac0*/  NOP ;  /* 0x0000000000007918 */ /* 0x000fc00000000000 */
[----:B------:R-:W-:-:S00]  /*0ad0*/  NOP ;  /* 0x0000000000007918 */ /* 0x000fc00000000000 */
[----:B------:R-:W-:-:S00]  /*0ae0*/  NOP ;  /* 0x0000000000007918 */ /* 0x000fc00000000000 */
[----:B------:R-:W-:-:S00]  /*0af0*/  NOP ;  /* 0x0000000000007918 */ /* 0x000fc00000000000 */
.L_x_6:


//--------------------- .text._Z11mm3_kernel2PfS_S_ --------------------------
	.section	.text._Z11mm3_kernel2PfS_S_,"ax",@progbits
	.align	128
        .global         _Z11mm3_kernel2PfS_S_
        .type           _Z11mm3_kernel2PfS_S_,@function
        .size           _Z11mm3_kernel2PfS_S_,(.L_x_7 - _Z11mm3_kernel2PfS_S_)
        .other          _Z11mm3_kernel2PfS_S_,@"STO_CUDA_ENTRY STV_DEFAULT"
_Z11mm3_kernel2PfS_S_:
.text._Z11mm3_kernel2PfS_S_:
        /* <DEDUP_REMOVED lines=21> */
.L_x_2:
        /* <DEDUP_REMOVED lines=146> */
.L_x_3:
        /* <DEDUP_REMOVED lines=9> */
.L_x_7:


//--------------------- .text._Z11mm3_kernel1PfS_S_ --------------------------
	.section	.text._Z11mm3_kernel1PfS_S_,"ax",@progbits
	.align	128
        .global         _Z11mm3_kernel1PfS_S_
        .type           _Z11mm3_kernel1PfS_S_,@function
        .size           _Z11mm3_kernel1PfS_S_,(.L_x_8 - _Z11mm3_kernel1PfS_S_)
        .other          _Z11mm3_kernel1PfS_S_,@"STO_CUDA_ENTRY STV_DEFAULT"
_Z11mm3_kernel1PfS_S_:
.text._Z11mm3_kernel1PfS_S_:
        /* <DEDUP_REMOVED lines=21> */
.L_x_4:
        /* <DEDUP_REMOVED lines=146> */
.L_x_5:
        /* <DEDUP_REMOVED lines=9> */
.L_x_8:


//--------------------- .nv.shared.reserved.0     --------------------------
	.section	.nv.shared.reserved.0,"aw",@nobits
	.weak		__nv_reservedSMEM_offset_0_alias
	.size		__nv_reservedSMEM_offset_0_alias, 0, 64
	.other		__nv_reservedSMEM_offset_0_alias,@"STO_CUDA_RESERVED_SHARED STV_DEFAULT"
__nv_reservedSMEM_offset_0_alias:
	.zero		0
	.zero		64


//--------------------- .nv.constant0._Z11mm3_kernel3PfS_S_ --------------------------
	.section	.nv.constant0._Z11mm3_kernel3PfS_S_,"a",@progbits
	.sectionflags	@""
	.align	4
.nv.constant0._Z11mm3_kernel3PfS_S_:
	.zero		920


//--------------------- .nv.constant0._Z11mm3_kernel2PfS_S_ --------------------------
	.section	.nv.constant0._Z11mm3_kernel2PfS_S_,"a",@progbits
	.sectionflags	@""
	.align	4
.nv.constant0._Z11mm3_kernel2PfS_S_:
	.zero		920


//--------------------- .nv.constant0._Z11mm3_kernel1PfS_S_ --------------------------
	.section	.nv.constant0._Z11mm3_kernel1PfS_S_,"a",@progbits
	.sectionflags	@""
	.align	4
.nv.constant0._Z11mm3_kernel1PfS_S_:
	.zero		920


//--------------------- SYMBOLS --------------------------

	.type		.nv.reservedSmem.offset0,@object
	.size		.nv.reservedSmem.offset0,0x4
